	.headerflags	@"EF_CUDA_TEXMODE_UNIFIED EF_CUDA_64BIT_ADDRESS EF_CUDA_ACCELERATORS EF_CUDA_SM90 EF_CUDA_VIRTUAL_SM(EF_CUDA_SM90)"
	.elftype	@"ET_EXEC"


//--------------------- .nv.info                  --------------------------
	.section	.nv.info,"",@"SHT_CUDA_INFO"
	.align	4


	//----- nvinfo : EIATTR_REGCOUNT
	.align		4
        /*0000*/ 	.byte	0x04, 0x2f
        /*0002*/ 	.short	(.L_3 - .L_2)
	.align		4
.L_2:
        /*0004*/ 	.word	index@(triton_poi_fused__native_batch_norm_legit_no_training_add_convolution_relu_32)
        /*0008*/ 	.word	0x00000018


	//----- nvinfo : EIATTR_MIN_STACK_SIZE
	.align		4
.L_3:
        /*000c*/ 	.byte	0x04, 0x12
        /*000e*/ 	.short	(.L_5 - .L_4)
	.align		4
.L_4:
        /*0010*/ 	.word	index@(triton_poi_fused__native_batch_norm_legit_no_training_add_convolution_relu_32)
        /*0014*/ 	.word	0x00000000


	//----- nvinfo : EIATTR_FRAME_SIZE
	.align		4
.L_5:
        /*0018*/ 	.byte	0x04, 0x11
        /*001a*/ 	.short	(.L_7 - .L_6)
	.align		4
.L_6:
        /*001c*/ 	.word	index@(triton_poi_fused__native_batch_norm_legit_no_training_add_convolution_relu_32)
        /*0020*/ 	.word	0x00000000


	//----- nvinfo : EIATTR_MIN_STACK_SIZE
	.align		4
.L_7:
        /*0024*/ 	.byte	0x04, 0x12
        /*0026*/ 	.short	(.L_9 - .L_8)
	.align		4
.L_8:
        /*0028*/ 	.word	index@(triton_poi_fused__native_batch_norm_legit_no_training_add_convolution_relu_32)
        /*002c*/ 	.word	0x00000000
.L_9:


//--------------------- .nv.info.triton_poi_fused__native_batch_norm_legit_no_training_add_convolution_relu_32 --------------------------
	.section	.nv.info.triton_poi_fused__native_batch_norm_legit_no_training_add_convolution_relu_32,"",@"SHT_CUDA_INFO"
	.sectionflags	@""
	.align	4


	//----- nvinfo : EIATTR_CUDA_API_VERSION
	.align		4
        /*0000*/ 	.byte	0x04, 0x37
        /*0002*/ 	.short	(.L_11 - .L_10)
.L_10:
        /*0004*/ 	.word	0x0000007c


	//----- nvinfo : EIATTR_KPARAM_INFO
	.align		4
.L_11:
        /*0008*/ 	.byte	0x04, 0x17
        /*000a*/ 	.short	(.L_13 - .L_12)
.L_12:
        /*000c*/ 	.word	0x00000000
        /*0010*/ 	.short	0x0008
        /*0012*/ 	.short	0x0040
        /*0014*/ 	.byte	0x00, 0xf0, 0x11, 0x00


	//----- nvinfo : EIATTR_KPARAM_INFO
	.align		4
.L_13:
        /*0018*/ 	.byte	0x04, 0x17
        /*001a*/ 	.short	(.L_15 - .L_14)
.L_14:
        /*001c*/ 	.word	0x00000000
        /*0020*/ 	.short	0x0007
        /*0022*/ 	.short	0x0038
        /*0024*/ 	.byte	0x00, 0xf4, 0x21, 0x00


	//----- nvinfo : EIATTR_KPARAM_INFO
	.align		4
.L_15:
        /*0028*/ 	.byte	0x04, 0x17
        /*002a*/ 	.short	(.L_17 - .L_16)
.L_16:
        /*002c*/ 	.word	0x00000000
        /*0030*/ 	.short	0x0006
        /*0032*/ 	.short	0x0030
        /*0034*/ 	.byte	0x00, 0xf4, 0x21, 0x00


	//----- nvinfo : EIATTR_KPARAM_INFO
	.align		4
.L_17:
        /*0038*/ 	.byte	0x04, 0x17
        /*003a*/ 	.short	(.L_19 - .L_18)
.L_18:
        /*003c*/ 	.word	0x00000000
        /*0040*/ 	.short	0x0005
        /*0042*/ 	.short	0x0028
        /*0044*/ 	.byte	0x00, 0xf4, 0x21, 0x00


	//----- nvinfo : EIATTR_KPARAM_INFO
	.align		4
.L_19:
        /*0048*/ 	.byte	0x04, 0x17
        /*004a*/ 	.short	(.L_21 - .L_20)
.L_20:
        /*004c*/ 	.word	0x00000000
        /*0050*/ 	.short	0x0004
        /*0052*/ 	.short	0x0020
        /*0054*/ 	.byte	0x00, 0xf4, 0x21, 0x00


	//----- nvinfo : EIATTR_KPARAM_INFO
	.align		4
.L_21:
        /*0058*/ 	.byte	0x04, 0x17
        /*005a*/ 	.short	(.L_23 - .L_22)
.L_22:
        /*005c*/ 	.word	0x00000000
        /*0060*/ 	.short	0x0003
        /*0062*/ 	.short	0x0018
        /*0064*/ 	.byte	0x00, 0xf4, 0x21, 0x00


	//----- nvinfo : EIATTR_KPARAM_INFO
	.align		4
.L_23:
        /*0068*/ 	.byte	0x04, 0x17
        /*006a*/ 	.short	(.L_25 - .L_24)
.L_24:
        /*006c*/ 	.word	0x00000000
        /*0070*/ 	.short	0x0002
        /*0072*/ 	.short	0x0010
        /*0074*/ 	.byte	0x00, 0xf4, 0x21, 0x00


	//----- nvinfo : EIATTR_KPARAM_INFO
	.align		4
.L_25:
        /*0078*/ 	.byte	0x04, 0x17
        /*007a*/ 	.short	(.L_27 - .L_26)
.L_26:
        /*007c*/ 	.word	0x00000000
        /*0080*/ 	.short	0x0001
        /*0082*/ 	.short	0x0008
        /*0084*/ 	.byte	0x00, 0xf4, 0x21, 0x00


	//----- nvinfo : EIATTR_KPARAM_INFO
	.align		4
.L_27:
        /*0088*/ 	.byte	0x04, 0x17
        /*008a*/ 	.short	(.L_29 - .L_28)
.L_28:
        /*008c*/ 	.word	0x00000000
        /*0090*/ 	.short	0x0000
        /*0092*/ 	.short	0x0000
        /*0094*/ 	.byte	0x00, 0xf4, 0x21, 0x00


	//----- nvinfo : EIATTR_SPARSE_MMA_MASK
	.align		4
.L_29:
        /*0098*/ 	.byte	0x03, 0x50
        /*009a*/ 	.short	0x0000


	//----- nvinfo : EIATTR_MAXREG_COUNT
	.align		4
        /*009c*/ 	.byte	0x03, 0x1b
        /*009e*/ 	.short	0x00ff


	//----- nvinfo : EIATTR_EXIT_INSTR_OFFSETS
	.align		4
        /*00a0*/ 	.byte	0x04, 0x1c
        /*00a2*/ 	.short	(.L_31 - .L_30)


	//   ....[0]....
.L_30:
        /*00a4*/ 	.word	0x00000480


	//----- nvinfo : EIATTR_REQNTID
	.align		4
.L_31:
        /*00a8*/ 	.byte	0x04, 0x10
        /*00aa*/ 	.short	(.L_33 - .L_32)
.L_32:
        /*00ac*/ 	.word	0x00000080
        /*00b0*/ 	.word	0x00000001
        /*00b4*/ 	.word	0x00000001


	//----- nvinfo : EIATTR_CBANK_PARAM_SIZE
	.align		4
.L_33:
        /*00b8*/ 	.byte	0x03, 0x19
        /*00ba*/ 	.short	0x0044


	//----- nvinfo : EIATTR_PARAM_CBANK
	.align		4
        /*00bc*/ 	.byte	0x04, 0x0a
        /*00be*/ 	.short	(.L_35 - .L_34)
	.align		4
.L_34:
        /*00c0*/ 	.word	index@(.nv.constant0.triton_poi_fused__native_batch_norm_legit_no_training_add_convolution_relu_32)
        /*00c4*/ 	.short	0x0210
        /*00c6*/ 	.short	0x0044


	//----- nvinfo : EIATTR_SW_WAR
	.align		4
.L_35:
        /*00c8*/ 	.byte	0x04, 0x36
        /*00ca*/ 	.short	(.L_37 - .L_36)
.L_36:
        /*00cc*/ 	.word	0x00000008
.L_37:


//--------------------- .nv.callgraph             --------------------------
	.section	.nv.callgraph,"",@"SHT_CUDA_CALLGRAPH"
	.align	4
	.sectionentsize	8
	.align		4
        /*0000*/ 	.word	0x00000000
	.align		4
        /*0004*/ 	.word	0xffffffff
	.align		4
        /*0008*/ 	.word	0x00000000
	.align		4
        /*000c*/ 	.word	0xfffffffe
	.align		4
        /*0010*/ 	.word	0x00000000
	.align		4
        /*0014*/ 	.word	0xfffffffd
	.align		4
        /*0018*/ 	.word	0x00000000
	.align		4
        /*001c*/ 	.word	0xfffffffc


//--------------------- .nv.constant4             --------------------------
	.section	.nv.constant4,"a",@progbits
	.align	8
	.align		8
.nv.constant4:
        /*0000*/ 	.dword	_$_str
	.align		8
        /*0008*/ 	.dword	_$_str_$_2


//--------------------- .text.triton_poi_fused__native_batch_norm_legit_no_training_add_convolution_relu_32 --------------------------
	.section	.text.triton_poi_fused__native_batch_norm_legit_no_training_add_convolution_relu_32,"ax",@progbits
	.align	128
        .global         triton_poi_fused__native_batch_norm_legit_no_training_add_convolution_relu_32
        .type           triton_poi_fused__native_batch_norm_legit_no_training_add_convolution_relu_32,@function
        .size           triton_poi_fused__native_batch_norm_legit_no_training_add_convolution_relu_32,(.L_x_1 - triton_poi_fused__native_batch_norm_legit_no_training_add_convolution_relu_32)
        .other          triton_poi_fused__native_batch_norm_legit_no_training_add_convolution_relu_32,@"STO_CUDA_ENTRY STV_DEFAULT"
triton_poi_fused__native_batch_norm_legit_no_training_add_convolution_relu_32:
.text.triton_poi_fused__native_batch_norm_legit_no_training_add_convolution_relu_32:
[----:B------:R-:W-:Y:S01]  /*0000*/  LDC R1, c[0x0][0x28] ;  /* 0x00000a00ff017b82 */ /* 0x000fe20000000800 */
[----:B------:R-:W1:Y:S07]  /*0010*/  S2R R0, SR_TID.X ;  /* 0x0000000000007919 */ /* 0x000e6e0000002100 */
[----:B------:R-:W2:Y:S01]  /*0020*/  LDC.64 R8, c[0x0][0x228] ;  /* 0x00008a00ff087b82 */ /* 0x000ea20000000a00 */
[----:B------:R-:W-:Y:S01]  /*0030*/  ULDC.64 UR4, c[0x0][0x208] ;  /* 0x0000820000047ab9 */ /* 0x000fe20000000a00 */
[----:B------:R-:W3:Y:S06]  /*0040*/  S2R R5, SR_CTAID.X ;  /* 0x0000000000057919 */ /* 0x000eec0000002500 */
[----:B------:R-:W4:Y:S08]  /*0050*/  LDC.64 R10, c[0x0][0x218] ;  /* 0x00008600ff0a7b82 */ /* 0x000f300000000a00 */
[----:B------:R-:W5:Y:S08]  /*0060*/  LDC.64 R16, c[0x0][0x238] ;  /* 0x00008e00ff107b82 */ /* 0x000f700000000a00 */
[----:B------:R-:W5:Y:S01]  /*0070*/  LDC.64 R18, c[0x0][0x230] ;  /* 0x00008c00ff127b82 */ /* 0x000f620000000a00 */
[----:B-1----:R-:W-:-:S07]  /*0080*/  SHF.L.U32 R0, R0, 0x1, RZ ;  /* 0x0000000100007819 */ /* 0x002fce00000006ff */
[----:B------:R-:W1:Y:S01]  /*0090*/  LDC.64 R12, c[0x0][0x240] ;  /* 0x00009000ff0c7b82 */ /* 0x000e620000000a00 */
[----:B---3--:R-:W-:Y:S02]  /*00a0*/  SHF.R.S32.HI R3, RZ, 0x17, R5 ;  /* 0x00000017ff037819 */ /* 0x008fe40000011405 */
[----:B------:R-:W-:Y:S02]  /*00b0*/  LOP3.LUT R0, R0, 0xfe, RZ, 0xc0, !PT ;  /* 0x000000fe00007812 */ /* 0x000fe400078ec0ff */
[----:B------:R-:W-:Y:S02]  /*00c0*/  SGXT R3, R3, 0x1 ;  /* 0x000000010303781a */ /* 0x000fe40000000200 */
[----:B------:R-:W-:Y:S02]  /*00d0*/  LEA R0, R5, R0, 0x8 ;  /* 0x0000000005007211 */ /* 0x000fe400078e40ff */
[----:B------:R-:W3:Y:S02]  /*00e0*/  LDC.64 R4, c[0x0][0x220] ;  /* 0x00008800ff047b82 */ /* 0x000ee40000000a00 */
[----:B------:R-:W-:-:S04]  /*00f0*/  LEA.HI R3, R3, R0, RZ, 0x7 ;  /* 0x0000000003037211 */ /* 0x000fc800078f38ff */
[----:B------:R-:W-:-:S04]  /*0100*/  LOP3.LUT R3, R3, 0xffffff80, RZ, 0xc0, !PT ;  /* 0xffffff8003037812 */ /* 0x000fc800078ec0ff */
[----:B------:R-:W-:Y:S02]  /*0110*/  IADD3 R14, R0, -R3, RZ ;  /* 0x80000003000e7210 */ /* 0x000fe40007ffe0ff */
[----:B------:R-:W1:Y:S03]  /*0120*/  LDC.64 R2, c[0x0][0x210] ;  /* 0x00008400ff027b82 */ /* 0x000e660000000a00 */
[----:B--2---:R-:W-:-:S06]  /*0130*/  IMAD.WIDE R8, R14, 0x4, R8 ;  /* 0x000000040e087825 */ /* 0x004fcc00078e0208 */
[----:B------:R-:W2:Y:S01]  /*0140*/  LDG.E.EL.64 R8, desc[UR4][R8.64] ;  /* 0x0000000408087981 */ /* 0x000ea2000c2e1b00 */
[----:B----4-:R-:W-:-:S04]  /*0150*/  IMAD.WIDE R10, R14, 0x4, R10 ;  /* 0x000000040e0a7825 */ /* 0x010fc800078e020a */
[C---:B---3--:R-:W-:Y:S02]  /*0160*/  IMAD.WIDE R4, R14.reuse, 0x4, R4 ;  /* 0x000000040e047825 */ /* 0x048fe400078e0204 */
[----:B------:R-:W3:Y:S02]  /*0170*/  LDG.E.EL.64 R10, desc[UR4][R10.64] ;  /* 0x000000040a0a7981 */ /* 0x000ee4000c2e1b00 */
[----:B-----5:R-:W-:Y:S02]  /*0180*/  IMAD.WIDE R16, R14, 0x4, R16 ;  /* 0x000000040e107825 */ /* 0x020fe400078e0210 */
[----:B------:R-:W4:Y:S02]  /*0190*/  LDG.E.EL.64 R4, desc[UR4][R4.64] ;  /* 0x0000000404047981 */ /* 0x000f24000c2e1b00 */
[----:B01----:R-:W-:Y:S02]  /*01a0*/  IMAD.WIDE R2, R0, 0x4, R2 ;  /* 0x0000000400027825 */ /* 0x003fe400078e0202 */
[----:B------:R-:W5:Y:S04]  /*01b0*/  LDG.E.EL.64 R16, desc[UR4][R16.64] ;  /* 0x0000000410107981 */ /* 0x000f68000c2e1b00 */
[----:B------:R-:W3:Y:S01]  /*01c0*/  LDG.E.64 R6, desc[UR4][R2.64] ;  /* 0x0000000402067981 */ /* 0x000ee2000c1e1b00 */
[----:B------:R-:W-:-:S05]  /*01d0*/  IMAD.WIDE R18, R14, 0x4, R18 ;  /* 0x000000040e127825 */ /* 0x000fca00078e0212 */
[----:B------:R0:W5:Y:S01]  /*01e0*/  LDG.E.EL.64 R14, desc[UR4][R18.64] ;  /* 0x00000004120e7981 */ /* 0x000162000c2e1b00 */
[----:B------:R-:W-:-:S06]  /*01f0*/  IMAD.WIDE R12, R0, 0x4, R12 ;  /* 0x00000004000c7825 */ /* 0x000fcc00078e020c */
[----:B------:R-:W4:Y:S01]  /*0200*/  LDG.E.64 R12, desc[UR4][R12.64] ;  /* 0x000000040c0c7981 */ /* 0x000f22000c1e1b00 */
[----:B0-----:R-:W-:Y:S01]  /*0210*/  HFMA2.MMA R18, -RZ, RZ, 1.625, 0 ;  /* 0x3e800000ff127435 */ /* 0x001fe200000001ff */
[----:B--2---:R-:W-:Y:S01]  /*0220*/  FADD R8, R8, 9.9999997473787516356e-06 ;  /* 0x3727c5ac08087421 */ /* 0x004fe20000000000 */
[----:B------:R-:W-:-:S03]  /*0230*/  FADD R9, R9, 9.9999997473787516356e-06 ;  /* 0x3727c5ac09097421 */ /* 0x000fc60000000000 */
[----:B------:R-:W0:Y:S08]  /*0240*/  MUFU.SQRT R20, R8 ;  /* 0x0000000800147308 */ /* 0x000e300000002000 */
[----:B------:R1:W2:Y:S01]  /*0250*/  MUFU.SQRT R21, R9 ;  /* 0x0000000900157308 */ /* 0x0002a20000002000 */
[C---:B0-----:R-:W-:Y:S02]  /*0260*/  FSETP.GT.AND P0, PT, R20.reuse, 8.50705917302346158658e+37, PT ;  /* 0x7e8000001400780b */ /* 0x041fe40003f04000 */
[----:B------:R-:W-:Y:S01]  /*0270*/  FSETP.GEU.AND P2, PT, R20, 1.175494350822287508e-38, PT ;  /* 0x008000001400780b */ /* 0x000fe20003f4e000 */
[----:B---3--:R-:W-:Y:S01]  /*0280*/  FADD R7, R7, R11 ;  /* 0x0000000b07077221 */ /* 0x008fe20000000000 */
[----:B------:R-:W-:Y:S01]  /*0290*/  FADD R6, R6, R10 ;  /* 0x0000000a06067221 */ /* 0x000fe20000000000 */
[----:B-1----:R-:W0:Y:S01]  /*02a0*/  LDC.64 R8, c[0x0][0x248] ;  /* 0x00009200ff087b82 */ /* 0x002e220000000a00 */
[----:B--2---:R-:W-:-:S02]  /*02b0*/  FSETP.GT.AND P1, PT, R21, 8.50705917302346158658e+37, PT ;  /* 0x7e8000001500780b */ /* 0x004fc40003f24000 */
[----:B------:R-:W-:-:S05]  /*02c0*/  FSETP.GEU.AND P3, PT, R21, 1.175494350822287508e-38, PT ;  /* 0x008000001500780b */ /* 0x000fca0003f6e000 */
[----:B------:R-:W-:-:S04]  /*02d0*/  @P0 FMUL R20, R20, 0.25 ;  /* 0x3e80000014140820 */ /* 0x000fc80000400000 */
[----:B------:R-:W-:Y:S02]  /*02e0*/  @!P2 FMUL R20, R20, 16777216 ;  /* 0x4b8000001414a820 */ /* 0x000fe40000400000 */
[----:B------:R-:W-:-:S04]  /*02f0*/  @P1 FMUL R21, R21, 0.25 ;  /* 0x3e80000015151820 */ /* 0x000fc80000400000 */
[----:B------:R-:W-:Y:S01]  /*0300*/  @!P3 FMUL R21, R21, 16777216 ;  /* 0x4b8000001515b820 */ /* 0x000fe20000400000 */
[----:B------:R-:W1:Y:S01]  /*0310*/  MUFU.RCP R20, R20 ;  /* 0x0000001400147308 */ /* 0x000e620000001000 */
[----:B------:R-:W-:-:S07]  /*0320*/  FSEL R19, R18, 1, P0 ;  /* 0x3f80000012137808 */ /* 0x000fce0000000000 */
[----:B------:R-:W2:Y:S01]  /*0330*/  MUFU.RCP R21, R21 ;  /* 0x0000001500157308 */ /* 0x000ea20000001000 */
[----:B------:R-:W-:Y:S01]  /*0340*/  FSEL R18, R18, 1, P1 ;  /* 0x3f80000012127808 */ /* 0x000fe20000800000 */
[----:B------:R-:W-:-:S04]  /*0350*/  @!P2 FMUL R19, R19, 16777216 ;  /* 0x4b8000001313a820 */ /* 0x000fc80000400000 */
[----:B------:R-:W-:Y:S01]  /*0360*/  @!P3 FMUL R18, R18, 16777216 ;  /* 0x4b8000001212b820 */ /* 0x000fe20000400000 */
[----:B-1----:R-:W-:Y:S01]  /*0370*/  FMUL R19, R20, R19 ;  /* 0x0000001314137220 */ /* 0x002fe20000400000 */
[----:B----4-:R-:W-:Y:S01]  /*0380*/  FADD R4, -R4, R6 ;  /* 0x0000000604047221 */ /* 0x010fe20000000100 */
[----:B------:R-:W-:Y:S01]  /*0390*/  FADD R5, -R5, R7 ;  /* 0x0000000705057221 */ /* 0x000fe20000000100 */
[----:B--2---:R-:W-:Y:S02]  /*03a0*/  FMUL R18, R21, R18 ;  /* 0x0000001215127220 */ /* 0x004fe40000400000 */
[----:B------:R-:W-:Y:S02]  /*03b0*/  FMUL R19, R4, R19 ;  /* 0x0000001304137220 */ /* 0x000fe40000400000 */
[----:B------:R-:W-:Y:S02]  /*03c0*/  FMUL R18, R5, R18 ;  /* 0x0000001205127220 */ /* 0x000fe40000400000 */
[----:B-----5:R-:W-:-:S02]  /*03d0*/  FFMA R14, R14, R19, R16 ;  /* 0x000000130e0e7223 */ /* 0x020fc40000000010 */
[----:B------:R-:W-:-:S03]  /*03e0*/  FFMA R15, R15, R18, R17 ;  /* 0x000000120f0f7223 */ /* 0x000fc60000000011 */
[C---:B------:R-:W-:Y:S02]  /*03f0*/  FSETP.GEU.AND P0, PT, R14.reuse, RZ, PT ;  /* 0x000000ff0e00720b */ /* 0x040fe40003f0e000 */
[C---:B------:R-:W-:Y:S02]  /*0400*/  FSETP.GEU.AND P1, PT, R15.reuse, RZ, PT ;  /* 0x000000ff0f00720b */ /* 0x040fe40003f2e000 */
[----:B------:R-:W-:Y:S02]  /*0410*/  FSEL R5, R14, RZ, P0 ;  /* 0x000000ff0e057208 */ /* 0x000fe40000000000 */
[----:B------:R-:W-:Y:S01]  /*0420*/  FSEL R4, R15, RZ, P1 ;  /* 0x000000ff0f047208 */ /* 0x000fe20000800000 */
[----:B0-----:R-:W-:-:S04]  /*0430*/  IMAD.WIDE R8, R0, 0x4, R8 ;  /* 0x0000000400087825 */ /* 0x001fc800078e0208 */
[----:B------:R-:W-:Y:S01]  /*0440*/  FADD R12, R12, R5 ;  /* 0x000000050c0c7221 */ /* 0x000fe20000000000 */
[----:B------:R-:W-:Y:S01]  /*0450*/  FADD R13, R13, R4 ;  /* 0x000000040d0d7221 */ /* 0x000fe20000000000 */
[----:B------:R-:W-:Y:S04]  /*0460*/  STG.E.64 desc[UR4][R2.64], R6 ;  /* 0x0000000602007986 */ /* 0x000fe8000c101b04 */
[----:B------:R-:W-:Y:S01]  /*0470*/  STG.E.64 desc[UR4][R8.64], R12 ;  /* 0x0000000c08007986 */ /* 0x000fe2000c101b04 */
[----:B------:R-:W-:Y:S05]  /*0480*/  EXIT ;  /* 0x000000000000794d */ /* 0x000fea0003800000 */
.L_x_0:
[----:B------:R-:W-:-:S00]  /*0490*/  BRA `(.L_x_0) ;  /* 0xfffffffc00fc7947 */ /* 0x000fc0000383ffff */
[----:B------:R-:W-:-:S00]  /*04a0*/  NOP ;  /* 0x0000000000007918 */ /* 0x000fc00000000000 */
        /* <DEDUP_REMOVED lines=13> */
.L_x_1:


//--------------------- .nv.global.init           --------------------------
	.section	.nv.global.init,"aw",@progbits
.nv.global.init:
	.type		_$_str,@object
	.size		_$_str,(_$_str_$_2 - _$_str)
_$_str:
        /*0000*/ 	.byte	0x5f, 0x5f, 0x43, 0x55, 0x44, 0x41, 0x5f, 0x46, 0x54, 0x5a, 0x00
	.type		_$_str_$_2,@object
	.size		_$_str_$_2,(.L_1 - _$_str_$_2)
_$_str_$_2:
        /*000b*/ 	.byte	0x5f, 0x5f, 0x43, 0x55, 0x44, 0x41, 0x5f, 0x50, 0x52, 0x45, 0x43, 0x5f, 0x53, 0x51, 0x52, 0x54
        /*001b*/ 	.byte	0x00
.L_1:


//--------------------- .nv.constant0.triton_poi_fused__native_batch_norm_legit_no_training_add_convolution_relu_32 --------------------------
	.section	.nv.constant0.triton_poi_fused__native_batch_norm_legit_no_training_add_convolution_relu_32,"a",@progbits
	.sectionflags	@""
	.align	4
.nv.constant0.triton_poi_fused__native_batch_norm_legit_no_training_add_convolution_relu_32:
	.zero		596
